//
// Generated by NVIDIA NVVM Compiler
//
// Compiler Build ID: CL-36424714
// Cuda compilation tools, release 13.0, V13.0.88
// Based on NVVM 20.0.0
//

.version 9.0
.target sm_100
.address_size 64

	// .globl	_Z14MatrixAdditionPiS_S_

.visible .entry _Z14MatrixAdditionPiS_S_(
	.param .u64 .ptr .align 1 _Z14MatrixAdditionPiS_S__param_0,
	.param .u64 .ptr .align 1 _Z14MatrixAdditionPiS_S__param_1,
	.param .u64 .ptr .align 1 _Z14MatrixAdditionPiS_S__param_2
)
{
	.reg .b32 	%r<11>;
	.reg .b64 	%rd<11>;

	ld.param.u64 	%rd1, [_Z14MatrixAdditionPiS_S__param_0];
	ld.param.u64 	%rd2, [_Z14MatrixAdditionPiS_S__param_1];
	ld.param.u64 	%rd3, [_Z14MatrixAdditionPiS_S__param_2];
	cvta.to.global.u64 	%rd4, %rd3;
	cvta.to.global.u64 	%rd5, %rd2;
	cvta.to.global.u64 	%rd6, %rd1;
	mov.u32 	%r1, %ctaid.x;
	mov.u32 	%r2, %ntid.x;
	mov.u32 	%r3, %ntid.y;
	mov.u32 	%r4, %tid.y;
	mov.u32 	%r5, %tid.x;
	mad.lo.s32 	%r6, %r3, %r1, %r4;
	mad.lo.s32 	%r7, %r6, %r2, %r5;
	mul.wide.s32 	%rd7, %r7, 4;
	add.s64 	%rd8, %rd6, %rd7;
	ld.global.u32 	%r8, [%rd8];
	add.s64 	%rd9, %rd5, %rd7;
	ld.global.u32 	%r9, [%rd9];
	add.s32 	%r10, %r9, %r8;
	add.s64 	%rd10, %rd4, %rd7;
	st.global.u32 	[%rd10], %r10;
	ret;

}


// ===== COMPILED SASS (sm_100) =====

	.target	sm_100

	.elftype	@"ET_EXEC"


//--------------------- .note.nv.tkinfo           --------------------------
	.section	.note.nv.tkinfo,"",@"SHT_NOTE"
	.sectionflags	@"SHF_NOTE_NV_TKINFO"
	.tkinfo
        /*0018*/ 	.word	0x00000002
        /*0030*/ 	.string	""
        /*0030*/ 	.string	"ptxas"
        /*0030*/ 	.string	"Cuda compilation tools, release 13.0, V13.0.88"
        /*0030*/ 	.string	"Build cuda_13.0.r13.0/compiler.36424714_0"
        /*0030*/ 	.string	"-arch sm_100 -m 64 "



//--------------------- .note.nv.cuinfo           --------------------------
	.section	.note.nv.cuinfo,"",@"SHT_NOTE"
	.sectionflags	@"SHF_NOTE_NV_CUINFO"
        /*0018*/ 	.short	0x0002
        /*001a*/ 	.short	0x0064
        /*001c*/ 	.short	0x0082
	.zero		2


//--------------------- .nv.info                  --------------------------
	.section	.nv.info,"",@"SHT_CUDA_INFO"
	.align	4


	//----- nvinfo : EIATTR_REGCOUNT
	.align		4
        /*0000*/ 	.byte	0x04, 0x2f
        /*0002*/ 	.short	(.L_1 - .L_0)
	.align		4
.L_0:
        /*0004*/ 	.word	index@(_Z14MatrixAdditionPiS_S_)
        /*0008*/ 	.word	0x0000000c


	//----- nvinfo : EIATTR_FRAME_SIZE
	.align		4
.L_1:
        /*000c*/ 	.byte	0x04, 0x11
        /*000e*/ 	.short	(.L_3 - .L_2)
	.align		4
.L_2:
        /*0010*/ 	.word	index@(_Z14MatrixAdditionPiS_S_)
        /*0014*/ 	.word	0x00000000


	//----- nvinfo : EIATTR_MIN_STACK_SIZE
	.align		4
.L_3:
        /*0018*/ 	.byte	0x04, 0x12
        /*001a*/ 	.short	(.L_5 - .L_4)
	.align		4
.L_4:
        /*001c*/ 	.word	index@(_Z14MatrixAdditionPiS_S_)
        /*0020*/ 	.word	0x00000000
.L_5:


//--------------------- .nv.compat                --------------------------
	.section	.nv.compat,"",@"SHT_CUDA_COMPAT_INFO"
	.align	4
        /*0000*/ 	.byte	0x02, 0x09, 0x00, 0x00, 0x02, 0x02, 0x01, 0x00, 0x02, 0x05, 0x05, 0x00, 0x03, 0x07, 0x01, 0x01
        /*0010*/ 	.byte	0x02, 0x03, 0x00, 0x00, 0x02, 0x06, 0x01, 0x00, 0x04, 0x0b, 0x08, 0x00, 0x09, 0x00, 0x00, 0x00
        /*0020*/ 	.byte	0x00, 0x00, 0x00, 0x00


//--------------------- .nv.info._Z14MatrixAdditionPiS_S_ --------------------------
	.section	.nv.info._Z14MatrixAdditionPiS_S_,"",@"SHT_CUDA_INFO"
	.sectionflags	@""
	.align	4


	//----- nvinfo : EIATTR_CUDA_API_VERSION
	.align		4
        /*0000*/ 	.byte	0x04, 0x37
        /*0002*/ 	.short	(.L_7 - .L_6)
.L_6:
        /*0004*/ 	.word	0x00000082


	//----- nvinfo : EIATTR_KPARAM_INFO
	.align		4
.L_7:
        /*0008*/ 	.byte	0x04, 0x17
        /*000a*/ 	.short	(.L_9 - .L_8)
.L_8:
        /*000c*/ 	.word	0x00000000
        /*0010*/ 	.short	0x0002
        /*0012*/ 	.short	0x0010
        /*0014*/ 	.byte	0x00, 0xf5, 0x21, 0x00


	//----- nvinfo : EIATTR_KPARAM_INFO
	.align		4
.L_9:
        /*0018*/ 	.byte	0x04, 0x17
        /*001a*/ 	.short	(.L_11 - .L_10)
.L_10:
        /*001c*/ 	.word	0x00000000
        /*0020*/ 	.short	0x0001
        /*0022*/ 	.short	0x0008
        /*0024*/ 	.byte	0x00, 0xf5, 0x21, 0x00


	//----- nvinfo : EIATTR_KPARAM_INFO
	.align		4
.L_11:
        /*0028*/ 	.byte	0x04, 0x17
        /*002a*/ 	.short	(.L_13 - .L_12)
.L_12:
        /*002c*/ 	.word	0x00000000
        /*0030*/ 	.short	0x0000
        /*0032*/ 	.short	0x0000
        /*0034*/ 	.byte	0x00, 0xf5, 0x21, 0x00


	//----- nvinfo : EIATTR_SPARSE_MMA_MASK
	.align		4
.L_13:
        /*0038*/ 	.byte	0x03, 0x50
        /*003a*/ 	.short	0x0000


	//----- nvinfo : EIATTR_MAXREG_COUNT
	.align		4
        /*003c*/ 	.byte	0x03, 0x1b
        /*003e*/ 	.short	0x00ff


	//----- nvinfo : EIATTR_MERCURY_ISA_VERSION
	.align		4
        /*0040*/ 	.byte	0x03, 0x5f
        /*0042*/ 	.short	0x0101


	//----- nvinfo : EIATTR_VRC_CTA_INIT_COUNT
	.align		4
        /*0044*/ 	.byte	0x02, 0x4a
	.zero		1
	.zero		1


	//----- nvinfo : EIATTR_EXIT_INSTR_OFFSETS
	.align		4
        /*0048*/ 	.byte	0x04, 0x1c
        /*004a*/ 	.short	(.L_15 - .L_14)


	//   ....[0]....
.L_14:
        /*004c*/ 	.word	0x00000130


	//----- nvinfo : EIATTR_CBANK_PARAM_SIZE
	.align		4
.L_15:
        /*0050*/ 	.byte	0x03, 0x19
        /*0052*/ 	.short	0x0018


	//----- nvinfo : EIATTR_PARAM_CBANK
	.align		4
        /*0054*/ 	.byte	0x04, 0x0a
        /*0056*/ 	.short	(.L_17 - .L_16)
	.align		4
.L_16:
        /*0058*/ 	.word	index@(.nv.constant0._Z14MatrixAdditionPiS_S_)
        /*005c*/ 	.short	0x0380
        /*005e*/ 	.short	0x0018


	//----- nvinfo : EIATTR_SW_WAR
	.align		4
.L_17:
        /*0060*/ 	.byte	0x04, 0x36
        /*0062*/ 	.short	(.L_19 - .L_18)
.L_18:
        /*0064*/ 	.word	0x00000008
.L_19:


//--------------------- .nv.callgraph             --------------------------
	.section	.nv.callgraph,"",@"SHT_CUDA_CALLGRAPH"
	.align	4
	.sectionentsize	8
	.align		4
        /*0000*/ 	.word	0x00000000
	.align		4
        /*0004*/ 	.word	0xffffffff
	.align		4
        /*0008*/ 	.word	0x00000000
	.align		4
        /*000c*/ 	.word	0xfffffffe
	.align		4
        /*0010*/ 	.word	0x00000000
	.align		4
        /*0014*/ 	.word	0xfffffffd
	.align		4
        /*0018*/ 	.word	0x00000000
	.align		4
        /*001c*/ 	.word	0xfffffffc


//--------------------- .text._Z14MatrixAdditionPiS_S_ --------------------------
	.section	.text._Z14MatrixAdditionPiS_S_,"ax",@progbits
	.align	128
        .global         _Z14MatrixAdditionPiS_S_
        .type           _Z14MatrixAdditionPiS_S_,@function
        .size           _Z14MatrixAdditionPiS_S_,(.L_x_1 - _Z14MatrixAdditionPiS_S_)
        .other          _Z14MatrixAdditionPiS_S_,@"STO_CUDA_ENTRY STV_DEFAULT"
_Z14MatrixAdditionPiS_S_:
.text._Z14MatrixAdditionPiS_S_:
[----:B------:R-:W-:Y:S01]  /*0000*/  LDC R1, c[0x0][0x37c] ;  /* 0x0000df00ff017b82 */ /* 0x000fe20000000800 */
[----:B------:R-:W0:Y:S01]  /*0010*/  S2R R7, SR_TID.Y ;  /* 0x0000000000077919 */ /* 0x000e220000002200 */
[----:B------:R-:W1:Y:S06]  /*0020*/  LDCU UR7, c[0x0][0x360] ;  /* 0x00006c00ff0777ac */ /* 0x000e6c0008000800 */
[----:B------:R-:W0:Y:S01]  /*0030*/  S2UR UR6, SR_CTAID.X ;  /* 0x00000000000679c3 */ /* 0x000e220000002500 */
[----:B------:R-:W1:Y:S01]  /*0040*/  S2R R9, SR_TID.X ;  /* 0x0000000000097919 */ /* 0x000e620000002100 */
[----:B------:R-:W2:Y:S06]  /*0050*/  LDCU.64 UR4, c[0x0][0x358] ;  /* 0x00006b00ff0477ac */ /* 0x000eac0008000a00 */
[----:B------:R-:W0:Y:S08]  /*0060*/  LDC R0, c[0x0][0x364] ;  /* 0x0000d900ff007b82 */ /* 0x000e300000000800 */
[----:B------:R-:W3:Y:S08]  /*0070*/  LDC.64 R2, c[0x0][0x380] ;  /* 0x0000e000ff027b82 */ /* 0x000ef00000000a00 */
[----:B------:R-:W4:Y:S01]  /*0080*/  LDC.64 R4, c[0x0][0x388] ;  /* 0x0000e200ff047b82 */ /* 0x000f220000000a00 */
[----:B0-----:R-:W-:-:S07]  /*0090*/  IMAD R0, R0, UR6, R7 ;  /* 0x0000000600007c24 */ /* 0x001fce000f8e0207 */
[----:B------:R-:W0:Y:S01]  /*00a0*/  LDC.64 R6, c[0x0][0x390] ;  /* 0x0000e400ff067b82 */ /* 0x000e220000000a00 */
[----:B-1----:R-:W-:-:S04]  /*00b0*/  IMAD R9, R0, UR7, R9 ;  /* 0x0000000700097c24 */ /* 0x002fc8000f8e0209 */
[----:B---3--:R-:W-:-:S06]  /*00c0*/  IMAD.WIDE R2, R9, 0x4, R2 ;  /* 0x0000000409027825 */ /* 0x008fcc00078e0202 */
[----:B--2---:R-:W2:Y:S01]  /*00d0*/  LDG.E R2, desc[UR4][R2.64] ;  /* 0x0000000402027981 */ /* 0x004ea2000c1e1900 */
[----:B----4-:R-:W-:-:S06]  /*00e0*/  IMAD.WIDE R4, R9, 0x4, R4 ;  /* 0x0000000409047825 */ /* 0x010fcc00078e0204 */
[----:B------:R-:W2:Y:S01]  /*00f0*/  LDG.E R5, desc[UR4][R4.64] ;  /* 0x0000000404057981 */ /* 0x000ea2000c1e1900 */
[----:B0-----:R-:W-:Y:S01]  /*0100*/  IMAD.WIDE R6, R9, 0x4, R6 ;  /* 0x0000000409067825 */ /* 0x001fe200078e0206 */
[----:B--2---:R-:W-:-:S05]  /*0110*/  IADD3 R9, PT, PT, R2, R5, RZ ;  /* 0x0000000502097210 */ /* 0x004fca0007ffe0ff */
[----:B------:R-:W-:Y:S01]  /*0120*/  STG.E desc[UR4][R6.64], R9 ;  /* 0x0000000906007986 */ /* 0x000fe2000c101904 */
[----:B------:R-:W-:Y:S05]  /*0130*/  EXIT ;  /* 0x000000000000794d */ /* 0x000fea0003800000 */
.L_x_0:
[----:B------:R-:W-:-:S00]  /*0140*/  BRA `(.L_x_0) ;  /* 0xfffffffc00fc7947 */ /* 0x000fc0000383ffff */
[----:B------:R-:W-:-:S00]  /*0150*/  NOP ;  /* 0x0000000000007918 */ /* 0x000fc00000000000 */
        /* <DEDUP_REMOVED lines=10> */
.L_x_1:


//--------------------- .nv.shared.reserved.0     --------------------------
	.section	.nv.shared.reserved.0,"aw",@nobits
	.weak		__nv_reservedSMEM_offset_0_alias
	.size		__nv_reservedSMEM_offset_0_alias, 0, 64
	.other		__nv_reservedSMEM_offset_0_alias,@"STO_CUDA_RESERVED_SHARED STV_DEFAULT"
__nv_reservedSMEM_offset_0_alias:
	.zero		0
	.zero		64


//--------------------- .nv.constant0._Z14MatrixAdditionPiS_S_ --------------------------
	.section	.nv.constant0._Z14MatrixAdditionPiS_S_,"a",@progbits
	.sectionflags	@""
	.align	4
.nv.constant0._Z14MatrixAdditionPiS_S_:
	.zero		920


//--------------------- SYMBOLS --------------------------

	.type		.nv.reservedSmem.offset0,@object
	.size		.nv.reservedSmem.offset0,0x4
